//
// Generated by NVIDIA NVVM Compiler
//
// Compiler Build ID: CL-36424714
// Cuda compilation tools, release 13.0, V13.0.88
// Based on NVVM 20.0.0
//

.version 9.0
.target sm_100
.address_size 64

	// .globl	_Z7pi_kernPd

.visible .entry _Z7pi_kernPd(
	.param .u64 .ptr .align 1 _Z7pi_kernPd_param_0
)
{
	.reg .b32 	%r<4>;
	.reg .b32 	%f<14>;
	.reg .b64 	%rd<5>;
	.reg .b64 	%fd<2>;

	ld.param.u64 	%rd1, [_Z7pi_kernPd_param_0];
	cvta.to.global.u64 	%rd2, %rd1;
	mov.u32 	%r1, %tid.x;
	mov.u32 	%r2, %ctaid.x;
	mad.lo.s32 	%r3, %r2, 250, %r1;
	cvt.rn.f32.s32 	%f1, %r3;
	div.rn.f32 	%f2, %f1, 0f447A0000;
	mul.f32 	%f3, %f2, %f2;
	mov.f32 	%f4, 0f3F800000;
	sub.f32 	%f5, %f4, %f3;
	sqrt.rn.f32 	%f6, %f5;
	add.f32 	%f7, %f2, 0f358637BD;
	mul.f32 	%f8, %f7, %f7;
	sub.f32 	%f9, %f4, %f8;
	sqrt.rn.f32 	%f10, %f9;
	add.f32 	%f11, %f6, %f10;
	mul.f32 	%f12, %f11, 0f358637BD;
	fma.rn.f32 	%f13, %f12, 0f3F000000, 0f00000000;
	cvt.f64.f32 	%fd1, %f13;
	mul.wide.s32 	%rd3, %r3, 8;
	add.s64 	%rd4, %rd2, %rd3;
	st.global.f64 	[%rd4], %fd1;
	ret;

}


// ===== COMPILED SASS (sm_100) =====

	.target	sm_100

	.elftype	@"ET_EXEC"


//--------------------- .note.nv.tkinfo           --------------------------
	.section	.note.nv.tkinfo,"",@"SHT_NOTE"
	.sectionflags	@"SHF_NOTE_NV_TKINFO"
	.tkinfo
        /*0018*/ 	.word	0x00000002
        /*0030*/ 	.string	""
        /*0030*/ 	.string	"ptxas"
        /*0030*/ 	.string	"Cuda compilation tools, release 13.0, V13.0.88"
        /*0030*/ 	.string	"Build cuda_13.0.r13.0/compiler.36424714_0"
        /*0030*/ 	.string	"-arch sm_100 -m 64 "



//--------------------- .note.nv.cuinfo           --------------------------
	.section	.note.nv.cuinfo,"",@"SHT_NOTE"
	.sectionflags	@"SHF_NOTE_NV_CUINFO"
        /*0018*/ 	.short	0x0002
        /*001a*/ 	.short	0x0064
        /*001c*/ 	.short	0x0082
	.zero		2


//--------------------- .nv.info                  --------------------------
	.section	.nv.info,"",@"SHT_CUDA_INFO"
	.align	4


	//----- nvinfo : EIATTR_REGCOUNT
	.align		4
        /*0000*/ 	.byte	0x04, 0x2f
        /*0002*/ 	.short	(.L_1 - .L_0)
	.align		4
.L_0:
        /*0004*/ 	.word	index@(_Z7pi_kernPd)
        /*0008*/ 	.word	0x0000000d


	//----- nvinfo : EIATTR_FRAME_SIZE
	.align		4
.L_1:
        /*000c*/ 	.byte	0x04, 0x11
        /*000e*/ 	.short	(.L_3 - .L_2)
	.align		4
.L_2:
        /*0010*/ 	.word	index@($__internal_1_$__cuda_sm3x_div_rn_noftz_f32_slowpath)
        /*0014*/ 	.word	0x00000000


	//----- nvinfo : EIATTR_FRAME_SIZE
	.align		4
.L_3:
        /*0018*/ 	.byte	0x04, 0x11
        /*001a*/ 	.short	(.L_5 - .L_4)
	.align		4
.L_4:
        /*001c*/ 	.word	index@($__internal_0_$__cuda_sm20_sqrt_rn_f32_slowpath)
        /*0020*/ 	.word	0x00000000


	//----- nvinfo : EIATTR_FRAME_SIZE
	.align		4
.L_5:
        /*0024*/ 	.byte	0x04, 0x11
        /*0026*/ 	.short	(.L_7 - .L_6)
	.align		4
.L_6:
        /*0028*/ 	.word	index@(_Z7pi_kernPd)
        /*002c*/ 	.word	0x00000000


	//----- nvinfo : EIATTR_MIN_STACK_SIZE
	.align		4
.L_7:
        /*0030*/ 	.byte	0x04, 0x12
        /*0032*/ 	.short	(.L_9 - .L_8)
	.align		4
.L_8:
        /*0034*/ 	.word	index@(_Z7pi_kernPd)
        /*0038*/ 	.word	0x00000000
.L_9:


//--------------------- .nv.compat                --------------------------
	.section	.nv.compat,"",@"SHT_CUDA_COMPAT_INFO"
	.align	4
        /*0000*/ 	.byte	0x02, 0x09, 0x00, 0x00, 0x02, 0x02, 0x01, 0x00, 0x02, 0x05, 0x05, 0x00, 0x03, 0x07, 0x01, 0x01
        /*0010*/ 	.byte	0x02, 0x03, 0x00, 0x00, 0x02, 0x06, 0x01, 0x00, 0x04, 0x0b, 0x08, 0x00, 0x01, 0x00, 0x00, 0x00
        /*0020*/ 	.byte	0x00, 0x00, 0x00, 0x00


//--------------------- .nv.info._Z7pi_kernPd     --------------------------
	.section	.nv.info._Z7pi_kernPd,"",@"SHT_CUDA_INFO"
	.sectionflags	@""
	.align	4


	//----- nvinfo : EIATTR_CUDA_API_VERSION
	.align		4
        /*0000*/ 	.byte	0x04, 0x37
        /*0002*/ 	.short	(.L_11 - .L_10)
.L_10:
        /*0004*/ 	.word	0x00000082


	//----- nvinfo : EIATTR_KPARAM_INFO
	.align		4
.L_11:
        /*0008*/ 	.byte	0x04, 0x17
        /*000a*/ 	.short	(.L_13 - .L_12)
.L_12:
        /*000c*/ 	.word	0x00000000
        /*0010*/ 	.short	0x0000
        /*0012*/ 	.short	0x0000
        /*0014*/ 	.byte	0x00, 0xf5, 0x21, 0x00


	//----- nvinfo : EIATTR_SPARSE_MMA_MASK
	.align		4
.L_13:
        /*0018*/ 	.byte	0x03, 0x50
        /*001a*/ 	.short	0x0000


	//----- nvinfo : EIATTR_MAXREG_COUNT
	.align		4
        /*001c*/ 	.byte	0x03, 0x1b
        /*001e*/ 	.short	0x00ff


	//----- nvinfo : EIATTR_MERCURY_ISA_VERSION
	.align		4
        /*0020*/ 	.byte	0x03, 0x5f
        /*0022*/ 	.short	0x0101


	//----- nvinfo : EIATTR_VRC_CTA_INIT_COUNT
	.align		4
        /*0024*/ 	.byte	0x02, 0x4a
	.zero		1
	.zero		1


	//----- nvinfo : EIATTR_EXIT_INSTR_OFFSETS
	.align		4
        /*0028*/ 	.byte	0x04, 0x1c
        /*002a*/ 	.short	(.L_15 - .L_14)


	//   ....[0]....
.L_14:
        /*002c*/ 	.word	0x000003c0


	//----- nvinfo : EIATTR_CRS_STACK_SIZE
	.align		4
.L_15:
        /*0030*/ 	.byte	0x04, 0x1e
        /*0032*/ 	.short	(.L_17 - .L_16)
.L_16:
        /*0034*/ 	.word	0x00000000


	//----- nvinfo : EIATTR_CBANK_PARAM_SIZE
	.align		4
.L_17:
        /*0038*/ 	.byte	0x03, 0x19
        /*003a*/ 	.short	0x0008


	//----- nvinfo : EIATTR_PARAM_CBANK
	.align		4
        /*003c*/ 	.byte	0x04, 0x0a
        /*003e*/ 	.short	(.L_19 - .L_18)
	.align		4
.L_18:
        /*0040*/ 	.word	index@(.nv.constant0._Z7pi_kernPd)
        /*0044*/ 	.short	0x0380
        /*0046*/ 	.short	0x0008


	//----- nvinfo : EIATTR_SW_WAR
	.align		4
.L_19:
        /*0048*/ 	.byte	0x04, 0x36
        /*004a*/ 	.short	(.L_21 - .L_20)
.L_20:
        /*004c*/ 	.word	0x00000008
.L_21:


//--------------------- .nv.callgraph             --------------------------
	.section	.nv.callgraph,"",@"SHT_CUDA_CALLGRAPH"
	.align	4
	.sectionentsize	8
	.align		4
        /*0000*/ 	.word	0x00000000
	.align		4
        /*0004*/ 	.word	0xffffffff
	.align		4
        /*0008*/ 	.word	0x00000000
	.align		4
        /*000c*/ 	.word	0xfffffffe
	.align		4
        /*0010*/ 	.word	0x00000000
	.align		4
        /*0014*/ 	.word	0xfffffffd
	.align		4
        /*0018*/ 	.word	0x00000000
	.align		4
        /*001c*/ 	.word	0xfffffffc


//--------------------- .text._Z7pi_kernPd        --------------------------
	.section	.text._Z7pi_kernPd,"ax",@progbits
	.align	128
        .global         _Z7pi_kernPd
        .type           _Z7pi_kernPd,@function
        .size           _Z7pi_kernPd,(.L_x_24 - _Z7pi_kernPd)
        .other          _Z7pi_kernPd,@"STO_CUDA_ENTRY STV_DEFAULT"
_Z7pi_kernPd:
.text._Z7pi_kernPd:
[----:B------:R-:W-:Y:S01]  /*0000*/  LDC R1, c[0x0][0x37c] ;  /* 0x0000df00ff017b82 */ /* 0x000fe20000000800 */
[----:B------:R-:W0:Y:S01]  /*0010*/  S2R R2, SR_TID.X ;  /* 0x0000000000027919 */ /* 0x000e220000002100 */
[----:B------:R-:W-:Y:S01]  /*0020*/  IMAD.MOV.U32 R4, RZ, RZ, 0x3a83126f ;  /* 0x3a83126fff047424 */ /* 0x000fe200078e00ff */
[----:B------:R-:W-:Y:S01]  /*0030*/  BSSY.RECONVERGENT B1, `(.L_x_0) ;  /* 0x000000e000017945 */ /* 0x000fe20003800200 */
[----:B------:R-:W-:Y:S01]  /*0040*/  IMAD.MOV.U32 R5, RZ, RZ, 0x447a0000 ;  /* 0x447a0000ff057424 */ /* 0x000fe200078e00ff */
[----:B------:R-:W0:Y:S02]  /*0050*/  S2R R3, SR_CTAID.X ;  /* 0x0000000000037919 */ /* 0x000e240000002500 */
[----:B0-----:R-:W-:Y:S02]  /*0060*/  IMAD R2, R3, 0xfa, R2 ;  /* 0x000000fa03027824 */ /* 0x001fe400078e0202 */
[----:B------:R-:W-:-:S03]  /*0070*/  FFMA R3, R4, -R5, 1 ;  /* 0x3f80000004037423 */ /* 0x000fc60000000805 */
[----:B------:R-:W-:Y:S01]  /*0080*/  I2FP.F32.S32 R0, R2 ;  /* 0x0000000200007245 */ /* 0x000fe20000201400 */
[----:B------:R-:W-:-:S03]  /*0090*/  FFMA R3, R3, R4, 0.0010000000474974513054 ;  /* 0x3a83126f03037423 */ /* 0x000fc60000000004 */
[----:B------:R-:W0:Y:S01]  /*00a0*/  FCHK P0, R0, 1000 ;  /* 0x447a000000007902 */ /* 0x000e220000000000 */
[----:B------:R-:W-:-:S04]  /*00b0*/  FFMA R4, R0, R3, RZ ;  /* 0x0000000300047223 */ /* 0x000fc800000000ff */
[----:B------:R-:W-:-:S04]  /*00c0*/  FFMA R5, R4, -1000, R0 ;  /* 0xc47a000004057823 */ /* 0x000fc80000000000 */
[----:B------:R-:W-:Y:S01]  /*00d0*/  FFMA R3, R3, R5, R4 ;  /* 0x0000000503037223 */ /* 0x000fe20000000004 */
[----:B0-----:R-:W-:Y:S06]  /*00e0*/  @!P0 BRA `(.L_x_1) ;  /* 0x0000000000088947 */ /* 0x001fec0003800000 */
[----:B------:R-:W-:-:S07]  /*00f0*/  MOV R4, 0x110 ;  /* 0x0000011000047802 */ /* 0x000fce0000000f00 */
[----:B------:R-:W-:Y:S05]  /*0100*/  CALL.REL.NOINC `($__internal_1_$__cuda_sm3x_div_rn_noftz_f32_slowpath) ;  /* 0x00000004000c7944 */ /* 0x000fea0003c00000 */
.L_x_1:
[----:B------:R-:W-:Y:S05]  /*0110*/  BSYNC.RECONVERGENT B1 ;  /* 0x0000000000017941 */ /* 0x000fea0003800200 */
.L_x_0:
[----:B------:R-:W-:Y:S01]  /*0120*/  FFMA R5, -R3, R3, 1 ;  /* 0x3f80000003057423 */ /* 0x000fe20000000103 */
[----:B------:R-:W-:Y:S03]  /*0130*/  BSSY.RECONVERGENT B0, `(.L_x_2) ;  /* 0x0000010000007945 */ /* 0x000fe60003800200 */
[----:B------:R0:W1:Y:S01]  /*0140*/  MUFU.RSQ R0, R5 ;  /* 0x0000000500007308 */ /* 0x0000620000001400 */
[----:B------:R-:W-:-:S04]  /*0150*/  IADD3 R4, PT, PT, R5, -0xd000000, RZ ;  /* 0xf300000005047810 */ /* 0x000fc80007ffe0ff */
[----:B------:R-:W-:-:S13]  /*0160*/  ISETP.GT.U32.AND P0, PT, R4, 0x727fffff, PT ;  /* 0x727fffff0400780c */ /* 0x000fda0003f04070 */
[----:B01----:R-:W-:Y:S05]  /*0170*/  @!P0 BRA `(.L_x_3) ;  /* 0x00000000001c8947 */ /* 0x003fea0003800000 */
[----:B------:R-:W-:Y:S01]  /*0180*/  BSSY.RECONVERGENT B1, `(.L_x_4) ;  /* 0x0000004000017945 */ /* 0x000fe20003800200 */
[----:B------:R-:W-:Y:S01]  /*0190*/  IMAD.MOV.U32 R0, RZ, RZ, R5 ;  /* 0x000000ffff007224 */ /* 0x000fe200078e0005 */
[----:B------:R-:W-:-:S07]  /*01a0*/  MOV R10, 0x1c0 ;  /* 0x000001c0000a7802 */ /* 0x000fce0000000f00 */
[----:B------:R-:W-:Y:S05]  /*01b0*/  CALL.REL.NOINC `($__internal_0_$__cuda_sm20_sqrt_rn_f32_slowpath) ;  /* 0x0000000000847944 */ /* 0x000fea0003c00000 */
[----:B------:R-:W-:Y:S05]  /*01c0*/  BSYNC.RECONVERGENT B1 ;  /* 0x0000000000017941 */ /* 0x000fea0003800200 */
.L_x_4:
[----:B------:R-:W-:Y:S01]  /*01d0*/  IMAD.MOV.U32 R8, RZ, RZ, R0 ;  /* 0x000000ffff087224 */ /* 0x000fe200078e0000 */
[----:B------:R-:W-:Y:S06]  /*01e0*/  BRA `(.L_x_5) ;  /* 0x0000000000107947 */ /* 0x000fec0003800000 */
.L_x_3:
[----:B------:R-:W-:Y:S01]  /*01f0*/  FMUL.FTZ R8, R5, R0 ;  /* 0x0000000005087220 */ /* 0x000fe20000410000 */
[----:B------:R-:W-:-:S03]  /*0200*/  FMUL.FTZ R0, R0, 0.5 ;  /* 0x3f00000000007820 */ /* 0x000fc60000410000 */
[----:B------:R-:W-:-:S04]  /*0210*/  FFMA R5, -R8, R8, R5 ;  /* 0x0000000808057223 */ /* 0x000fc80000000105 */
[----:B------:R-:W-:-:S07]  /*0220*/  FFMA R8, R5, R0, R8 ;  /* 0x0000000005087223 */ /* 0x000fce0000000008 */
.L_x_5:
[----:B------:R-:W-:Y:S05]  /*0230*/  BSYNC.RECONVERGENT B0 ;  /* 0x0000000000007941 */ /* 0x000fea0003800200 */
.L_x_2:
[----:B------:R-:W-:Y:S01]  /*0240*/  FADD R3, R3, 9.9999999747524270788e-07 ;  /* 0x358637bd03037421 */ /* 0x000fe20000000000 */
[----:B------:R-:W0:Y:S01]  /*0250*/  LDCU.64 UR4, c[0x0][0x358] ;  /* 0x00006b00ff0477ac */ /* 0x000e220008000a00 */
[----:B------:R-:W-:Y:S02]  /*0260*/  BSSY.RECONVERGENT B0, `(.L_x_6) ;  /* 0x000000e000007945 */ /* 0x000fe40003800200 */
[----:B------:R-:W-:-:S04]  /*0270*/  FFMA R0, -R3, R3, 1 ;  /* 0x3f80000003007423 */ /* 0x000fc80000000103 */
[----:B------:R1:W2:Y:S01]  /*0280*/  MUFU.RSQ R5, R0 ;  /* 0x0000000000057308 */ /* 0x0002a20000001400 */
[----:B------:R-:W-:-:S04]  /*0290*/  IADD3 R3, PT, PT, R0, -0xd000000, RZ ;  /* 0xf300000000037810 */ /* 0x000fc80007ffe0ff */
[----:B------:R-:W-:-:S13]  /*02a0*/  ISETP.GT.U32.AND P0, PT, R3, 0x727fffff, PT ;  /* 0x727fffff0300780c */ /* 0x000fda0003f04070 */
[----:B012---:R-:W-:Y:S05]  /*02b0*/  @!P0 BRA `(.L_x_7) ;  /* 0x0000000000108947 */ /* 0x007fea0003800000 */
[----:B------:R-:W-:-:S07]  /*02c0*/  MOV R10, 0x2e0 ;  /* 0x000002e0000a7802 */ /* 0x000fce0000000f00 */
[----:B------:R-:W-:Y:S05]  /*02d0*/  CALL.REL.NOINC `($__internal_0_$__cuda_sm20_sqrt_rn_f32_slowpath) ;  /* 0x00000000003c7944 */ /* 0x000fea0003c00000 */
[----:B------:R-:W-:Y:S01]  /*02e0*/  IMAD.MOV.U32 R3, RZ, RZ, R0 ;  /* 0x000000ffff037224 */ /* 0x000fe200078e0000 */
[----:B------:R-:W-:Y:S06]  /*02f0*/  BRA `(.L_x_8) ;  /* 0x0000000000107947 */ /* 0x000fec0003800000 */
.L_x_7:
[----:B------:R-:W-:Y:S01]  /*0300*/  FMUL.FTZ R3, R0, R5 ;  /* 0x0000000500037220 */ /* 0x000fe20000410000 */
[----:B------:R-:W-:-:S03]  /*0310*/  FMUL.FTZ R4, R5, 0.5 ;  /* 0x3f00000005047820 */ /* 0x000fc60000410000 */
[----:B------:R-:W-:-:S04]  /*0320*/  FFMA R0, -R3, R3, R0 ;  /* 0x0000000303007223 */ /* 0x000fc80000000100 */
[----:B------:R-:W-:-:S07]  /*0330*/  FFMA R3, R0, R4, R3 ;  /* 0x0000000400037223 */ /* 0x000fce0000000003 */
.L_x_8:
[----:B------:R-:W-:Y:S05]  /*0340*/  BSYNC.RECONVERGENT B0 ;  /* 0x0000000000007941 */ /* 0x000fea0003800200 */
.L_x_6:
[----:B------:R-:W0:Y:S01]  /*0350*/  LDC.64 R6, c[0x0][0x380] ;  /* 0x0000e000ff067b82 */ /* 0x000e220000000a00 */
[----:B------:R-:W-:-:S04]  /*0360*/  FADD R0, R3, R8 ;  /* 0x0000000803007221 */ /* 0x000fc80000000000 */
[----:B------:R-:W-:-:S04]  /*0370*/  FMUL R0, R0, 9.9999999747524270788e-07 ;  /* 0x358637bd00007820 */ /* 0x000fc80000400000 */
[----:B------:R-:W-:-:S04]  /*0380*/  FFMA R0, R0, 0.5, RZ ;  /* 0x3f00000000007823 */ /* 0x000fc800000000ff */
[----:B------:R-:W1:Y:S01]  /*0390*/  F2F.F64.F32 R4, R0 ;  /* 0x0000000000047310 */ /* 0x000e620000201800 */
[----:B0-----:R-:W-:-:S05]  /*03a0*/  IMAD.WIDE R2, R2, 0x8, R6 ;  /* 0x0000000802027825 */ /* 0x001fca00078e0206 */
[----:B-1----:R-:W-:Y:S01]  /*03b0*/  STG.E.64 desc[UR4][R2.64], R4 ;  /* 0x0000000402007986 */ /* 0x002fe2000c101b04 */
[----:B------:R-:W-:Y:S05]  /*03c0*/  EXIT ;  /* 0x000000000000794d */ /* 0x000fea0003800000 */
        .weak           $__internal_0_$__cuda_sm20_sqrt_rn_f32_slowpath
        .type           $__internal_0_$__cuda_sm20_sqrt_rn_f32_slowpath,@function
        .size           $__internal_0_$__cuda_sm20_sqrt_rn_f32_slowpath,($__internal_1_$__cuda_sm3x_div_rn_noftz_f32_slowpath - $__internal_0_$__cuda_sm20_sqrt_rn_f32_slowpath)
$__internal_0_$__cuda_sm20_sqrt_rn_f32_slowpath:
[----:B------:R-:W-:-:S13]  /*03d0*/  LOP3.LUT P0, RZ, R0, 0x7fffffff, RZ, 0xc0, !PT ;  /* 0x7fffffff00ff7812 */ /* 0x000fda000780c0ff */
[----:B------:R-:W-:Y:S01]  /*03e0*/  @!P0 MOV R4, R0 ;  /* 0x0000000000048202 */ /* 0x000fe20000000f00 */
[----:B------:R-:W-:Y:S06]  /*03f0*/  @!P0 BRA `(.L_x_9) ;  /* 0x0000000000408947 */ /* 0x000fec0003800000 */
[----:B------:R-:W-:-:S13]  /*0400*/  FSETP.GEU.FTZ.AND P0, PT, R0, RZ, PT ;  /* 0x000000ff0000720b */ /* 0x000fda0003f1e000 */
[----:B------:R-:W-:Y:S01]  /*0410*/  @!P0 IMAD.MOV.U32 R4, RZ, RZ, 0x7fffffff ;  /* 0x7fffffffff048424 */ /* 0x000fe200078e00ff */
[----:B------:R-:W-:Y:S06]  /*0420*/  @!P0 BRA `(.L_x_9) ;  /* 0x0000000000348947 */ /* 0x000fec0003800000 */
[----:B------:R-:W-:-:S13]  /*0430*/  FSETP.GTU.FTZ.AND P0, PT, |R0|, +INF , PT ;  /* 0x7f8000000000780b */ /* 0x000fda0003f1c200 */
[----:B------:R-:W-:Y:S01]  /*0440*/  @P0 FADD.FTZ R4, R0, 1 ;  /* 0x3f80000000040421 */ /* 0x000fe20000010000 */
[----:B------:R-:W-:Y:S06]  /*0450*/  @P0 BRA `(.L_x_9) ;  /* 0x0000000000280947 */ /* 0x000fec0003800000 */
[----:B------:R-:W-:-:S13]  /*0460*/  FSETP.NEU.FTZ.AND P0, PT, |R0|, +INF , PT ;  /* 0x7f8000000000780b */ /* 0x000fda0003f1d200 */
[----:B------:R-:W-:-:S04]  /*0470*/  @P0 FFMA R5, R0, 1.84467440737095516160e+19, RZ ;  /* 0x5f80000000050823 */ /* 0x000fc800000000ff */
[----:B------:R-:W0:Y:S02]  /*0480*/  @P0 MUFU.RSQ R4, R5 ;  /* 0x0000000500040308 */ /* 0x000e240000001400 */
[----:B0-----:R-:W-:Y:S01]  /*0490*/  @P0 FMUL.FTZ R6, R5, R4 ;  /* 0x0000000405060220 */ /* 0x001fe20000410000 */
[----:B------:R-:W-:Y:S01]  /*04a0*/  @P0 FMUL.FTZ R9, R4, 0.5 ;  /* 0x3f00000004090820 */ /* 0x000fe20000410000 */
[----:B------:R-:W-:Y:S02]  /*04b0*/  @!P0 MOV R4, R0 ;  /* 0x0000000000048202 */ /* 0x000fe40000000f00 */
[----:B------:R-:W-:-:S04]  /*04c0*/  @P0 FADD.FTZ R7, -R6, -RZ ;  /* 0x800000ff06070221 */ /* 0x000fc80000010100 */
[----:B------:R-:W-:-:S04]  /*04d0*/  @P0 FFMA R7, R6, R7, R5 ;  /* 0x0000000706070223 */ /* 0x000fc80000000005 */
[----:B------:R-:W-:-:S04]  /*04e0*/  @P0 FFMA R7, R7, R9, R6 ;  /* 0x0000000907070223 */ /* 0x000fc80000000006 */
[----:B------:R-:W-:-:S07]  /*04f0*/  @P0 FMUL.FTZ R4, R7, 2.3283064365386962891e-10 ;  /* 0x2f80000007040820 */ /* 0x000fce0000410000 */
.L_x_9:
[----:B------:R-:W-:Y:S01]  /*0500*/  IMAD.MOV.U32 R0, RZ, RZ, R4 ;  /* 0x000000ffff007224 */ /* 0x000fe200078e0004 */
[----:B------:R-:W-:Y:S01]  /*0510*/  MOV R4, R10 ;  /* 0x0000000a00047202 */ /* 0x000fe20000000f00 */
[----:B------:R-:W-:-:S04]  /*0520*/  IMAD.MOV.U32 R5, RZ, RZ, 0x0 ;  /* 0x00000000ff057424 */ /* 0x000fc800078e00ff */
[----:B------:R-:W-:Y:S05]  /*0530*/  RET.REL.NODEC R4 `(_Z7pi_kernPd) ;  /* 0xfffffff804b07950 */ /* 0x000fea0003c3ffff */
        .weak           $__internal_1_$__cuda_sm3x_div_rn_noftz_f32_slowpath
        .type           $__internal_1_$__cuda_sm3x_div_rn_noftz_f32_slowpath,@function
        .size           $__internal_1_$__cuda_sm3x_div_rn_noftz_f32_slowpath,(.L_x_24 - $__internal_1_$__cuda_sm3x_div_rn_noftz_f32_slowpath)
$__internal_1_$__cuda_sm3x_div_rn_noftz_f32_slowpath:
[--C-:B------:R-:W-:Y:S01]  /*0540*/  SHF.R.U32.HI R3, RZ, 0x17, R0.reuse ;  /* 0x00000017ff037819 */ /* 0x100fe20000011600 */
[----:B------:R-:W-:Y:S04]  /*0550*/  BSSY.RECONVERGENT B0, `(.L_x_10) ;  /* 0x000005c000007945 */ /* 0x000fe80003800200 */
[----:B------:R-:W-:Y:S01]  /*0560*/  BSSY.RELIABLE B2, `(.L_x_11) ;  /* 0x000001a000027945 */ /* 0x000fe20003800100 */
[----:B------:R-:W-:Y:S01]  /*0570*/  IMAD.MOV.U32 R5, RZ, RZ, R0 ;  /* 0x000000ffff057224 */ /* 0x000fe200078e0000 */
[----:B------:R-:W-:-:S04]  /*0580*/  LOP3.LUT R3, R3, 0xff, RZ, 0xc0, !PT ;  /* 0x000000ff03037812 */ /* 0x000fc800078ec0ff */
[----:B------:R-:W-:-:S04]  /*0590*/  IADD3 R7, PT, PT, R3, -0x1, RZ ;  /* 0xffffffff03077810 */ /* 0x000fc80007ffe0ff */
[----:B------:R-:W-:-:S13]  /*05a0*/  ISETP.GT.U32.OR P0, PT, R7, 0xfd, !PT ;  /* 0x000000fd0700780c */ /* 0x000fda0007f04470 */
[----:B------:R-:W-:Y:S01]  /*05b0*/  @!P0 MOV R6, RZ ;  /* 0x000000ff00068202 */ /* 0x000fe20000000f00 */
[----:B------:R-:W-:Y:S06]  /*05c0*/  @!P0 BRA `(.L_x_12) ;  /* 0x00000000004c8947 */ /* 0x000fec0003800000 */
[----:B------:R-:W-:-:S13]  /*05d0*/  FSETP.GTU.FTZ.AND P0, PT, |R0|, +INF , PT ;  /* 0x7f8000000000780b */ /* 0x000fda0003f1c200 */
[----:B------:R-:W-:Y:S05]  /*05e0*/  @P0 BREAK.RELIABLE B2 ;  /* 0x0000000000020942 */ /* 0x000fea0003800100 */
[----:B------:R-:W-:Y:S05]  /*05f0*/  @P0 BRA `(.L_x_13) ;  /* 0x0000000400400947 */ /* 0x000fea0003800000 */
[----:B------:R-:W-:-:S05]  /*0600*/  IMAD.MOV.U32 R6, RZ, RZ, 0x447a0000 ;  /* 0x447a0000ff067424 */ /* 0x000fca00078e00ff */
[----:B------:R-:W-:-:S13]  /*0610*/  LOP3.LUT P0, RZ, R6, 0x7fffffff, R5, 0xc8, !PT ;  /* 0x7fffffff06ff7812 */ /* 0x000fda000780c805 */
[----:B------:R-:W-:Y:S05]  /*0620*/  @!P0 BREAK.RELIABLE B2 ;  /* 0x0000000000028942 */ /* 0x000fea0003800100 */
[----:B------:R-:W-:Y:S05]  /*0630*/  @!P0 BRA `(.L_x_14) ;  /* 0x0000000400288947 */ /* 0x000fea0003800000 */
[----:B------:R-:W-:-:S13]  /*0640*/  LOP3.LUT P0, RZ, R5, 0x7fffffff, RZ, 0xc0, !PT ;  /* 0x7fffffff05ff7812 */ /* 0x000fda000780c0ff */
[----:B------:R-:W-:Y:S05]  /*0650*/  @!P0 BREAK.RELIABLE B2 ;  /* 0x0000000000028942 */ /* 0x000fea0003800100 */
[----:B------:R-:W-:Y:S05]  /*0660*/  @!P0 BRA `(.L_x_15) ;  /* 0x0000000400148947 */ /* 0x000fea0003800000 */
[----:B------:R-:W-:Y:S02]  /*0670*/  FSETP.NEU.FTZ.AND P0, PT, |R0|, +INF , PT ;  /* 0x7f8000000000780b */ /* 0x000fe40003f1d200 */
[----:B------:R-:W-:-:S04]  /*0680*/  LOP3.LUT P1, RZ, R6, 0x7fffffff, RZ, 0xc0, !PT ;  /* 0x7fffffff06ff7812 */ /* 0x000fc8000782c0ff */
[----:B------:R-:W-:-:S13]  /*0690*/  PLOP3.LUT P0, PT, P0, P1, PT, 0x2f, 0xf2 ;  /* 0x0000000000f2781c */ /* 0x000fda0000702577 */
[----:B------:R-:W-:Y:S05]  /*06a0*/  @P0 BREAK.RELIABLE B2 ;  /* 0x0000000000020942 */ /* 0x000fea0003800100 */
[----:B------:R-:W-:Y:S05]  /*06b0*/  @P0 BRA `(.L_x_16) ;  /* 0x0000000000f40947 */ /* 0x000fea0003800000 */
[----:B------:R-:W-:-:S13]  /*06c0*/  ISETP.GE.AND P0, PT, R7, RZ, PT ;  /* 0x000000ff0700720c */ /* 0x000fda0003f06270 */
[----:B------:R-:W-:Y:S01]  /*06d0*/  @P0 MOV R6, RZ ;  /* 0x000000ff00060202 */ /* 0x000fe20000000f00 */
[----:B------:R-:W-:Y:S01]  /*06e0*/  @!P0 FFMA R5, R0, 1.84467440737095516160e+19, RZ ;  /* 0x5f80000000058823 */ /* 0x000fe200000000ff */
[----:B------:R-:W-:-:S07]  /*06f0*/  @!P0 IMAD.MOV.U32 R6, RZ, RZ, -0x40 ;  /* 0xffffffc0ff068424 */ /* 0x000fce00078e00ff */
.L_x_12:
[----:B------:R-:W-:Y:S05]  /*0700*/  BSYNC.RELIABLE B2 ;  /* 0x0000000000027941 */ /* 0x000fea0003800100 */
.L_x_11:
[----:B------:R-:W-:Y:S01]  /*0710*/  UMOV UR4, 0x447a0000 ;  /* 0x447a000000047882 */ /* 0x000fe20000000000 */
[----:B------:R-:W-:Y:S01]  /*0720*/  IADD3 R3, PT, PT, R3, -0x7f, RZ ;  /* 0xffffff8103037810 */ /* 0x000fe20007ffe0ff */
[----:B------:R-:W-:Y:S01]  /*0730*/  UIADD3 UR4, UPT, UPT, UR4, -0x4800000, URZ ;  /* 0xfb80000004047890 */ /* 0x000fe2000fffe0ff */
[----:B------:R-:W-:Y:S02]  /*0740*/  BSSY.RECONVERGENT B2, `(.L_x_17) ;  /* 0x0000033000027945 */ /* 0x000fe40003800200 */
[----:B------:R-:W-:Y:S01]  /*0750*/  IADD3 R6, PT, PT, R6, -0x9, R3 ;  /* 0xfffffff706067810 */ /* 0x000fe20007ffe003 */
[----:B------:R-:W-:Y:S02]  /*0760*/  IMAD R0, R3, -0x800000, R5 ;  /* 0xff80000003007824 */ /* 0x000fe400078e0205 */
[----:B------:R-:W-:-:S03]  /*0770*/  FADD.FTZ R9, -RZ, -UR4 ;  /* 0x80000004ff097e21 */ /* 0x000fc60008010100 */
[----:B------:R-:W0:Y:S02]  /*0780*/  MUFU.RCP R7, UR4 ;  /* 0x0000000400077d08 */ /* 0x000e240008001000 */
[----:B0-----:R-:W-:-:S04]  /*0790*/  FFMA R8, R7, R9, 1 ;  /* 0x3f80000007087423 */ /* 0x001fc80000000009 */
[----:B------:R-:W-:-:S04]  /*07a0*/  FFMA R7, R7, R8, R7 ;  /* 0x0000000807077223 */ /* 0x000fc80000000007 */
[----:B------:R-:W-:-:S04]  /*07b0*/  FFMA R8, R0, R7, RZ ;  /* 0x0000000700087223 */ /* 0x000fc800000000ff */
[----:B------:R-:W-:-:S04]  /*07c0*/  FFMA R5, R9, R8, R0 ;  /* 0x0000000809057223 */ /* 0x000fc80000000000 */
[----:B------:R-:W-:-:S04]  /*07d0*/  FFMA R8, R7, R5, R8 ;  /* 0x0000000507087223 */ /* 0x000fc80000000008 */
[----:B------:R-:W-:-:S04]  /*07e0*/  FFMA R9, R9, R8, R0 ;  /* 0x0000000809097223 */ /* 0x000fc80000000000 */
[----:B------:R-:W-:-:S05]  /*07f0*/  FFMA R5, R7, R9, R8 ;  /* 0x0000000907057223 */ /* 0x000fca0000000008 */
[----:B------:R-:W-:-:S04]  /*0800*/  SHF.R.U32.HI R0, RZ, 0x17, R5 ;  /* 0x00000017ff007819 */ /* 0x000fc80000011605 */
[----:B------:R-:W-:-:S05]  /*0810*/  LOP3.LUT R0, R0, 0xff, RZ, 0xc0, !PT ;  /* 0x000000ff00007812 */ /* 0x000fca00078ec0ff */
[----:B------:R-:W-:-:S05]  /*0820*/  IMAD.IADD R10, R0, 0x1, R6 ;  /* 0x00000001000a7824 */ /* 0x000fca00078e0206 */
[----:B------:R-:W-:-:S04]  /*0830*/  IADD3 R0, PT, PT, R10, -0x1, RZ ;  /* 0xffffffff0a007810 */ /* 0x000fc80007ffe0ff */
[----:B------:R-:W-:-:S13]  /*0840*/  ISETP.GE.U32.AND P0, PT, R0, 0xfe, PT ;  /* 0x000000fe0000780c */ /* 0x000fda0003f06070 */
[----:B------:R-:W-:Y:S05]  /*0850*/  @!P0 BRA `(.L_x_18) ;  /* 0x0000000000808947 */ /* 0x000fea0003800000 */
[----:B------:R-:W-:-:S13]  /*0860*/  ISETP.GT.AND P0, PT, R10, 0xfe, PT ;  /* 0x000000fe0a00780c */ /* 0x000fda0003f04270 */
[----:B------:R-:W-:Y:S05]  /*0870*/  @P0 BRA `(.L_x_19) ;  /* 0x00000000006c0947 */ /* 0x000fea0003800000 */
[----:B------:R-:W-:-:S13]  /*0880*/  ISETP.GE.AND P0, PT, R10, 0x1, PT ;  /* 0x000000010a00780c */ /* 0x000fda0003f06270 */
[----:B------:R-:W-:Y:S05]  /*0890*/  @P0 BRA `(.L_x_20) ;  /* 0x0000000000740947 */ /* 0x000fea0003800000 */
[----:B------:R-:W-:Y:S02]  /*08a0*/  ISETP.GE.AND P0, PT, R10, -0x18, PT ;  /* 0xffffffe80a00780c */ /* 0x000fe40003f06270 */
[----:B------:R-:W-:-:S11]  /*08b0*/  LOP3.LUT R5, R5, 0x80000000, RZ, 0xc0, !PT ;  /* 0x8000000005057812 */ /* 0x000fd600078ec0ff */
[----:B------:R-:W-:Y:S05]  /*08c0*/  @!P0 BRA `(.L_x_20) ;  /* 0x0000000000688947 */ /* 0x000fea0003800000 */
[CCC-:B------:R-:W-:Y:S01]  /*08d0*/  FFMA.RZ R0, R7.reuse, R9.reuse, R8.reuse ;  /* 0x0000000907007223 */ /* 0x1c0fe2000000c008 */
[C---:B------:R-:W-:Y:S01]  /*08e0*/  VIADD R6, R10.reuse, 0x20 ;  /* 0x000000200a067836 */ /* 0x040fe20000000000 */
[C---:B------:R-:W-:Y:S02]  /*08f0*/  ISETP.NE.AND P2, PT, R10.reuse, RZ, PT ;  /* 0x000000ff0a00720c */ /* 0x040fe40003f45270 */
[----:B------:R-:W-:Y:S02]  /*0900*/  ISETP.NE.AND P1, PT, R10, RZ, PT ;  /* 0x000000ff0a00720c */ /* 0x000fe40003f25270 */
[----:B------:R-:W-:Y:S01]  /*0910*/  LOP3.LUT R3, R0, 0x7fffff, RZ, 0xc0, !PT ;  /* 0x007fffff00037812 */ /* 0x000fe200078ec0ff */
[CCC-:B------:R-:W-:Y:S01]  /*0920*/  FFMA.RP R0, R7.reuse, R9.reuse, R8.reuse ;  /* 0x0000000907007223 */ /* 0x1c0fe20000008008 */
[----:B------:R-:W-:Y:S01]  /*0930*/  FFMA.RM R7, R7, R9, R8 ;  /* 0x0000000907077223 */ /* 0x000fe20000004008 */
[----:B------:R-:W-:Y:S02]  /*0940*/  IADD3 R8, PT, PT, -R10, RZ, RZ ;  /* 0x000000ff0a087210 */ /* 0x000fe40007ffe1ff */
[----:B------:R-:W-:-:S02]  /*0950*/  LOP3.LUT R3, R3, 0x800000, RZ, 0xfc, !PT ;  /* 0x0080000003037812 */ /* 0x000fc400078efcff */
[----:B------:R-:W-:Y:S02]  /*0960*/  FSETP.NEU.FTZ.AND P0, PT, R0, R7, PT ;  /* 0x000000070000720b */ /* 0x000fe40003f1d000 */
[----:B------:R-:W-:Y:S02]  /*0970*/  SHF.L.U32 R6, R3, R6, RZ ;  /* 0x0000000603067219 */ /* 0x000fe400000006ff */
[----:B------:R-:W-:Y:S02]  /*0980*/  SEL R0, R8, RZ, P2 ;  /* 0x000000ff08007207 */ /* 0x000fe40001000000 */
[----:B------:R-:W-:Y:S02]  /*0990*/  ISETP.NE.AND P1, PT, R6, RZ, P1 ;  /* 0x000000ff0600720c */ /* 0x000fe40000f25270 */
[----:B------:R-:W-:Y:S02]  /*09a0*/  SHF.R.U32.HI R0, RZ, R0, R3 ;  /* 0x00000000ff007219 */ /* 0x000fe40000011603 */
[----:B------:R-:W-:-:S02]  /*09b0*/  PLOP3.LUT P0, PT, P0, P1, PT, 0xf8, 0x8f ;  /* 0x00000000008f781c */ /* 0x000fc40000703f70 */
[----:B------:R-:W-:Y:S02]  /*09c0*/  SHF.R.U32.HI R6, RZ, 0x1, R0 ;  /* 0x00000001ff067819 */ /* 0x000fe40000011600 */
[----:B------:R-:W-:-:S04]  /*09d0*/  SEL R3, RZ, 0x1, !P0 ;  /* 0x00000001ff037807 */ /* 0x000fc80004000000 */
[----:B------:R-:W-:-:S04]  /*09e0*/  LOP3.LUT R3, R3, 0x1, R6, 0xf8, !PT ;  /* 0x0000000103037812 */ /* 0x000fc800078ef806 */
[----:B------:R-:W-:-:S05]  /*09f0*/  LOP3.LUT R3, R3, R0, RZ, 0xc0, !PT ;  /* 0x0000000003037212 */ /* 0x000fca00078ec0ff */
[----:B------:R-:W-:-:S05]  /*0a00*/  IMAD.IADD R6, R6, 0x1, R3 ;  /* 0x0000000106067824 */ /* 0x000fca00078e0203 */
[----:B------:R-:W-:Y:S01]  /*0a10*/  LOP3.LUT R5, R6, R5, RZ, 0xfc, !PT ;  /* 0x0000000506057212 */ /* 0x000fe200078efcff */
[----:B------:R-:W-:Y:S06]  /*0a20*/  BRA `(.L_x_20) ;  /* 0x0000000000107947 */ /* 0x000fec0003800000 */
.L_x_19:
[----:B------:R-:W-:-:S04]  /*0a30*/  LOP3.LUT R5, R5, 0x80000000, RZ, 0xc0, !PT ;  /* 0x8000000005057812 */ /* 0x000fc800078ec0ff */
[----:B------:R-:W-:Y:S01]  /*0a40*/  LOP3.LUT R5, R5, 0x7f800000, RZ, 0xfc, !PT ;  /* 0x7f80000005057812 */ /* 0x000fe200078efcff */
[----:B------:R-:W-:Y:S06]  /*0a50*/  BRA `(.L_x_20) ;  /* 0x0000000000047947 */ /* 0x000fec0003800000 */
.L_x_18:
[----:B------:R-:W-:-:S07]  /*0a60*/  LEA R5, R6, R5, 0x17 ;  /* 0x0000000506057211 */ /* 0x000fce00078eb8ff */
.L_x_20:
[----:B------:R-:W-:Y:S05]  /*0a70*/  BSYNC.RECONVERGENT B2 ;  /* 0x0000000000027941 */ /* 0x000fea0003800200 */
.L_x_17:
[----:B------:R-:W-:Y:S05]  /*0a80*/  BRA `(.L_x_21) ;  /* 0x0000000000207947 */ /* 0x000fea0003800000 */
.L_x_16:
[----:B------:R-:W-:-:S04]  /*0a90*/  LOP3.LUT R5, R6, 0x80000000, R5, 0x48, !PT ;  /* 0x8000000006057812 */ /* 0x000fc800078e4805 */
[----:B------:R-:W-:Y:S01]  /*0aa0*/  LOP3.LUT R5, R5, 0x7f800000, RZ, 0xfc, !PT ;  /* 0x7f80000005057812 */ /* 0x000fe200078efcff */
[----:B------:R-:W-:Y:S06]  /*0ab0*/  BRA `(.L_x_21) ;  /* 0x0000000000147947 */ /* 0x000fec0003800000 */
.L_x_15:
[----:B------:R-:W-:Y:S01]  /*0ac0*/  LOP3.LUT R5, R6, 0x80000000, R5, 0x48, !PT ;  /* 0x8000000006057812 */ /* 0x000fe200078e4805 */
[----:B------:R-:W-:Y:S06]  /*0ad0*/  BRA `(.L_x_21) ;  /* 0x00000000000c7947 */ /* 0x000fec0003800000 */
.L_x_14:
[----:B------:R-:W0:Y:S01]  /*0ae0*/  MUFU.RSQ R5, -QNAN ;  /* 0xffc0000000057908 */ /* 0x000e220000001400 */
[----:B------:R-:W-:Y:S05]  /*0af0*/  BRA `(.L_x_21) ;  /* 0x0000000000047947 */ /* 0x000fea0003800000 */
.L_x_13:
[----:B------:R-:W-:-:S07]  /*0b00*/  FADD.FTZ R5, R0, 1000 ;  /* 0x447a000000057421 */ /* 0x000fce0000010000 */
.L_x_21:
[----:B------:R-:W-:Y:S05]  /*0b10*/  BSYNC.RECONVERGENT B0 ;  /* 0x0000000000007941 */ /* 0x000fea0003800200 */
.L_x_10:
[----:B0-----:R-:W-:Y:S02]  /*0b20*/  IMAD.MOV.U32 R3, RZ, RZ, R5 ;  /* 0x000000ffff037224 */ /* 0x001fe400078e0005 */
[----:B------:R-:W-:-:S04]  /*0b30*/  HFMA2 R5, -RZ, RZ, 0, 0 ;  /* 0x00000000ff057431 */ /* 0x000fc800000001ff */
[----:B------:R-:W-:Y:S05]  /*0b40*/  RET.REL.NODEC R4 `(_Z7pi_kernPd) ;  /* 0xfffffff4042c7950 */ /* 0x000fea0003c3ffff */
.L_x_22:
[----:B------:R-:W-:-:S00]  /*0b50*/  BRA `(.L_x_22) ;  /* 0xfffffffc00fc7947 */ /* 0x000fc0000383ffff */
[----:B------:R-:W-:-:S00]  /*0b60*/  NOP ;  /* 0x0000000000007918 */ /* 0x000fc00000000000 */
        /* <DEDUP_REMOVED lines=9> */
.L_x_24:


//--------------------- .nv.shared.reserved.0     --------------------------
	.section	.nv.shared.reserved.0,"aw",@nobits
	.weak		__nv_reservedSMEM_offset_0_alias
	.size		__nv_reservedSMEM_offset_0_alias, 0, 64
	.other		__nv_reservedSMEM_offset_0_alias,@"STO_CUDA_RESERVED_SHARED STV_DEFAULT"
__nv_reservedSMEM_offset_0_alias:
	.zero		0
	.zero		64


//--------------------- .nv.constant0._Z7pi_kernPd --------------------------
	.section	.nv.constant0._Z7pi_kernPd,"a",@progbits
	.sectionflags	@""
	.align	4
.nv.constant0._Z7pi_kernPd:
	.zero		904


//--------------------- SYMBOLS --------------------------

	.type		.nv.reservedSmem.offset0,@object
	.size		.nv.reservedSmem.offset0,0x4
